	.headerflags	@"EF_CUDA_TEXMODE_UNIFIED EF_CUDA_64BIT_ADDRESS EF_CUDA_ACCELERATORS EF_CUDA_SM90 EF_CUDA_VIRTUAL_SM(EF_CUDA_SM90)"
	.elftype	@"ET_EXEC"


//--------------------- .nv.info                  --------------------------
	.section	.nv.info,"",@"SHT_CUDA_INFO"
	.align	4


	//----- nvinfo : EIATTR_REGCOUNT
	.align		4
        /*0000*/ 	.byte	0x04, 0x2f
        /*0002*/ 	.short	(.L_1 - .L_0)
	.align		4
.L_0:
        /*0004*/ 	.word	index@(triton_poi_fused_add_3)
        /*0008*/ 	.word	0x0000000b


	//----- nvinfo : EIATTR_MIN_STACK_SIZE
	.align		4
.L_1:
        /*000c*/ 	.byte	0x04, 0x12
        /*000e*/ 	.short	(.L_3 - .L_2)
	.align		4
.L_2:
        /*0010*/ 	.word	index@(triton_poi_fused_add_3)
        /*0014*/ 	.word	0x00000000


	//----- nvinfo : EIATTR_FRAME_SIZE
	.align		4
.L_3:
        /*0018*/ 	.byte	0x04, 0x11
        /*001a*/ 	.short	(.L_5 - .L_4)
	.align		4
.L_4:
        /*001c*/ 	.word	index@(triton_poi_fused_add_3)
        /*0020*/ 	.word	0x00000000


	//----- nvinfo : EIATTR_MIN_STACK_SIZE
	.align		4
.L_5:
        /*0024*/ 	.byte	0x04, 0x12
        /*0026*/ 	.short	(.L_7 - .L_6)
	.align		4
.L_6:
        /*0028*/ 	.word	index@(triton_poi_fused_add_3)
        /*002c*/ 	.word	0x00000000
.L_7:


//--------------------- .nv.info.triton_poi_fused_add_3 --------------------------
	.section	.nv.info.triton_poi_fused_add_3,"",@"SHT_CUDA_INFO"
	.sectionflags	@""
	.align	4


	//----- nvinfo : EIATTR_CUDA_API_VERSION
	.align		4
        /*0000*/ 	.byte	0x04, 0x37
        /*0002*/ 	.short	(.L_9 - .L_8)
.L_8:
        /*0004*/ 	.word	0x0000007c


	//----- nvinfo : EIATTR_KPARAM_INFO
	.align		4
.L_9:
        /*0008*/ 	.byte	0x04, 0x17
        /*000a*/ 	.short	(.L_11 - .L_10)
.L_10:
        /*000c*/ 	.word	0x00000000
        /*0010*/ 	.short	0x0002
        /*0012*/ 	.short	0x0010
        /*0014*/ 	.byte	0x00, 0xf0, 0x11, 0x00


	//----- nvinfo : EIATTR_KPARAM_INFO
	.align		4
.L_11:
        /*0018*/ 	.byte	0x04, 0x17
        /*001a*/ 	.short	(.L_13 - .L_12)
.L_12:
        /*001c*/ 	.word	0x00000000
        /*0020*/ 	.short	0x0001
        /*0022*/ 	.short	0x0008
        /*0024*/ 	.byte	0x00, 0xf4, 0x21, 0x00


	//----- nvinfo : EIATTR_KPARAM_INFO
	.align		4
.L_13:
        /*0028*/ 	.byte	0x04, 0x17
        /*002a*/ 	.short	(.L_15 - .L_14)
.L_14:
        /*002c*/ 	.word	0x00000000
        /*0030*/ 	.short	0x0000
        /*0032*/ 	.short	0x0000
        /*0034*/ 	.byte	0x00, 0xf4, 0x21, 0x00


	//----- nvinfo : EIATTR_SPARSE_MMA_MASK
	.align		4
.L_15:
        /*0038*/ 	.byte	0x03, 0x50
        /*003a*/ 	.short	0x0000


	//----- nvinfo : EIATTR_MAXREG_COUNT
	.align		4
        /*003c*/ 	.byte	0x03, 0x1b
        /*003e*/ 	.short	0x00ff


	//----- nvinfo : EIATTR_EXIT_INSTR_OFFSETS
	.align		4
        /*0040*/ 	.byte	0x04, 0x1c
        /*0042*/ 	.short	(.L_17 - .L_16)


	//   ....[0]....
.L_16:
        /*0044*/ 	.word	0x00000100


	//   ....[1]....
        /*0048*/ 	.word	0x00000130


	//----- nvinfo : EIATTR_REQNTID
	.align		4
.L_17:
        /*004c*/ 	.byte	0x04, 0x10
        /*004e*/ 	.short	(.L_19 - .L_18)
.L_18:
        /*0050*/ 	.word	0x00000020
        /*0054*/ 	.word	0x00000001
        /*0058*/ 	.word	0x00000001


	//----- nvinfo : EIATTR_CBANK_PARAM_SIZE
	.align		4
.L_19:
        /*005c*/ 	.byte	0x03, 0x19
        /*005e*/ 	.short	0x0014


	//----- nvinfo : EIATTR_PARAM_CBANK
	.align		4
        /*0060*/ 	.byte	0x04, 0x0a
        /*0062*/ 	.short	(.L_21 - .L_20)
	.align		4
.L_20:
        /*0064*/ 	.word	index@(.nv.constant0.triton_poi_fused_add_3)
        /*0068*/ 	.short	0x0210
        /*006a*/ 	.short	0x0014


	//----- nvinfo : EIATTR_SW_WAR
	.align		4
.L_21:
        /*006c*/ 	.byte	0x04, 0x36
        /*006e*/ 	.short	(.L_23 - .L_22)
.L_22:
        /*0070*/ 	.word	0x00000008
.L_23:


//--------------------- .nv.callgraph             --------------------------
	.section	.nv.callgraph,"",@"SHT_CUDA_CALLGRAPH"
	.align	4
	.sectionentsize	8
	.align		4
        /*0000*/ 	.word	0x00000000
	.align		4
        /*0004*/ 	.word	0xffffffff
	.align		4
        /*0008*/ 	.word	0x00000000
	.align		4
        /*000c*/ 	.word	0xfffffffe
	.align		4
        /*0010*/ 	.word	0x00000000
	.align		4
        /*0014*/ 	.word	0xfffffffd
	.align		4
        /*0018*/ 	.word	0x00000000
	.align		4
        /*001c*/ 	.word	0xfffffffc


//--------------------- .text.triton_poi_fused_add_3 --------------------------
	.section	.text.triton_poi_fused_add_3,"ax",@progbits
	.align	128
        .global         triton_poi_fused_add_3
        .type           triton_poi_fused_add_3,@function
        .size           triton_poi_fused_add_3,(.L_x_1 - triton_poi_fused_add_3)
        .other          triton_poi_fused_add_3,@"STO_CUDA_ENTRY STV_DEFAULT"
triton_poi_fused_add_3:
.text.triton_poi_fused_add_3:
[----:B------:R-:W0:Y:S02]  /*0000*/  LDC R1, c[0x0][0x28] ;  /* 0x00000a00ff017b82 */ /* 0x000e240000000800 */
[----:B------:R-:W1:Y:S01]  /*0010*/  S2R R8, SR_TID.X ;  /* 0x0000000000087919 */ /* 0x000e620000002100 */
[----:B------:R-:W2:Y:S01]  /*0020*/  LDC.64 R2, c[0x0][0x210] ;  /* 0x00008400ff027b82 */ /* 0x000ea20000000a00 */
[----:B------:R-:W-:Y:S01]  /*0030*/  HFMA2.MMA R6, -RZ, RZ, 0, 0 ;  /* 0x00000000ff067435 */ /* 0x000fe200000001ff */
[----:B------:R-:W-:Y:S01]  /*0040*/  ULDC.64 UR4, c[0x0][0x208] ;  /* 0x0000820000047ab9 */ /* 0x000fe20000000a00 */
[----:B------:R-:W3:Y:S01]  /*0050*/  S2R R5, SR_CTAID.X ;  /* 0x0000000000057919 */ /* 0x000ee20000002500 */
[----:B-1----:R-:W-:-:S04]  /*0060*/  LOP3.LUT R0, R8, 0x3, RZ, 0xc0, !PT ;  /* 0x0000000308007812 */ /* 0x002fc800078ec0ff */
[----:B---3--:R-:W-:Y:S02]  /*0070*/  LEA R0, R5, R0, 0x2 ;  /* 0x0000000005007211 */ /* 0x008fe400078e10ff */
[----:B------:R-:W1:Y:S02]  /*0080*/  LDC.64 R4, c[0x0][0x218] ;  /* 0x00008600ff047b82 */ /* 0x000e640000000a00 */
[C---:B------:R-:W-:Y:S01]  /*0090*/  ISETP.GE.AND P0, PT, R0.reuse, 0x4, PT ;  /* 0x000000040000780c */ /* 0x040fe20003f06270 */
[----:B------:R-:W-:-:S04]  /*00a0*/  IMAD R7, R0, 0x5, RZ ;  /* 0x0000000500077824 */ /* 0x000fc800078e02ff */
[----:B--2---:R-:W-:-:S08]  /*00b0*/  IMAD.WIDE R2, R7, 0x4, R2 ;  /* 0x0000000407027825 */ /* 0x004fd000078e0202 */
[----:B------:R2:W5:Y:S01]  /*00c0*/  @!P0 LDG.E.EL R6, desc[UR4][R2.64] ;  /* 0x0000000402068981 */ /* 0x000562000c2e1900 */
[----:B------:R-:W-:-:S04]  /*00d0*/  LOP3.LUT P0, RZ, R8, 0x1c, RZ, 0xc0, !PT ;  /* 0x0000001c08ff7812 */ /* 0x000fc8000780c0ff */
[----:B------:R-:W-:Y:S01]  /*00e0*/  ISETP.LT.AND P0, PT, R0, 0x4, !P0 ;  /* 0x000000040000780c */ /* 0x000fe20004701270 */
[----:B-1----:R-:W-:-:S12]  /*00f0*/  IMAD.WIDE R4, R7, 0x4, R4 ;  /* 0x0000000407047825 */ /* 0x002fd800078e0204 */
[----:B--2---:R-:W-:Y:S05]  /*0100*/  @!P0 EXIT ;  /* 0x000000000000894d */ /* 0x004fea0003800000 */
[----:B-----5:R-:W-:-:S05]  /*0110*/  FADD R3, R6, -1 ;  /* 0xbf80000006037421 */ /* 0x020fca0000000000 */
[----:B------:R-:W-:Y:S01]  /*0120*/  STG.E desc[UR4][R4.64], R3 ;  /* 0x0000000304007986 */ /* 0x000fe2000c101904 */
[----:B------:R-:W-:Y:S05]  /*0130*/  EXIT ;  /* 0x000000000000794d */ /* 0x000fea0003800000 */
.L_x_0:
[----:B------:R-:W-:-:S00]  /*0140*/  BRA `(.L_x_0) ;  /* 0xfffffffc00fc7947 */ /* 0x000fc0000383ffff */
[----:B------:R-:W-:-:S00]  /*0150*/  NOP ;  /* 0x0000000000007918 */ /* 0x000fc00000000000 */
        /* <DEDUP_REMOVED lines=10> */
.L_x_1:


//--------------------- .nv.constant0.triton_poi_fused_add_3 --------------------------
	.section	.nv.constant0.triton_poi_fused_add_3,"a",@progbits
	.sectionflags	@""
	.align	4
.nv.constant0.triton_poi_fused_add_3:
	.zero		548
